	.headerflags	@"EF_CUDA_TEXMODE_UNIFIED EF_CUDA_64BIT_ADDRESS EF_CUDA_ACCELERATORS EF_CUDA_SM90 EF_CUDA_VIRTUAL_SM(EF_CUDA_SM90)"
	.elftype	@"ET_EXEC"


//--------------------- .nv.info                  --------------------------
	.section	.nv.info,"",@"SHT_CUDA_INFO"
	.align	4


	//----- nvinfo : EIATTR_REGCOUNT
	.align		4
        /*0000*/ 	.byte	0x04, 0x2f
        /*0002*/ 	.short	(.L_3 - .L_2)
	.align		4
.L_2:
        /*0004*/ 	.word	index@(triton_poi_fused__native_batch_norm_legit_no_training_relu_threshold_backward_10)
        /*0008*/ 	.word	0x0000001b


	//----- nvinfo : EIATTR_MIN_STACK_SIZE
	.align		4
.L_3:
        /*000c*/ 	.byte	0x04, 0x12
        /*000e*/ 	.short	(.L_5 - .L_4)
	.align		4
.L_4:
        /*0010*/ 	.word	index@(triton_poi_fused__native_batch_norm_legit_no_training_relu_threshold_backward_10)
        /*0014*/ 	.word	0x00000000


	//----- nvinfo : EIATTR_FRAME_SIZE
	.align		4
.L_5:
        /*0018*/ 	.byte	0x04, 0x11
        /*001a*/ 	.short	(.L_7 - .L_6)
	.align		4
.L_6:
        /*001c*/ 	.word	index@(triton_poi_fused__native_batch_norm_legit_no_training_relu_threshold_backward_10)
        /*0020*/ 	.word	0x00000000


	//----- nvinfo : EIATTR_MIN_STACK_SIZE
	.align		4
.L_7:
        /*0024*/ 	.byte	0x04, 0x12
        /*0026*/ 	.short	(.L_9 - .L_8)
	.align		4
.L_8:
        /*0028*/ 	.word	index@(triton_poi_fused__native_batch_norm_legit_no_training_relu_threshold_backward_10)
        /*002c*/ 	.word	0x00000000
.L_9:


//--------------------- .nv.info.triton_poi_fused__native_batch_norm_legit_no_training_relu_threshold_backward_10 --------------------------
	.section	.nv.info.triton_poi_fused__native_batch_norm_legit_no_training_relu_threshold_backward_10,"",@"SHT_CUDA_INFO"
	.sectionflags	@""
	.align	4


	//----- nvinfo : EIATTR_CUDA_API_VERSION
	.align		4
        /*0000*/ 	.byte	0x04, 0x37
        /*0002*/ 	.short	(.L_11 - .L_10)
.L_10:
        /*0004*/ 	.word	0x0000007c


	//----- nvinfo : EIATTR_KPARAM_INFO
	.align		4
.L_11:
        /*0008*/ 	.byte	0x04, 0x17
        /*000a*/ 	.short	(.L_13 - .L_12)
.L_12:
        /*000c*/ 	.word	0x00000000
        /*0010*/ 	.short	0x0008
        /*0012*/ 	.short	0x003c
        /*0014*/ 	.byte	0x00, 0xf0, 0x11, 0x00


	//----- nvinfo : EIATTR_KPARAM_INFO
	.align		4
.L_13:
        /*0018*/ 	.byte	0x04, 0x17
        /*001a*/ 	.short	(.L_15 - .L_14)
.L_14:
        /*001c*/ 	.word	0x00000000
        /*0020*/ 	.short	0x0007
        /*0022*/ 	.short	0x0038
        /*0024*/ 	.byte	0x00, 0xf0, 0x11, 0x00


	//----- nvinfo : EIATTR_KPARAM_INFO
	.align		4
.L_15:
        /*0028*/ 	.byte	0x04, 0x17
        /*002a*/ 	.short	(.L_17 - .L_16)
.L_16:
        /*002c*/ 	.word	0x00000000
        /*0030*/ 	.short	0x0006
        /*0032*/ 	.short	0x0030
        /*0034*/ 	.byte	0x00, 0xf4, 0x21, 0x00


	//----- nvinfo : EIATTR_KPARAM_INFO
	.align		4
.L_17:
        /*0038*/ 	.byte	0x04, 0x17
        /*003a*/ 	.short	(.L_19 - .L_18)
.L_18:
        /*003c*/ 	.word	0x00000000
        /*0040*/ 	.short	0x0005
        /*0042*/ 	.short	0x0028
        /*0044*/ 	.byte	0x00, 0xf4, 0x21, 0x00


	//----- nvinfo : EIATTR_KPARAM_INFO
	.align		4
.L_19:
        /*0048*/ 	.byte	0x04, 0x17
        /*004a*/ 	.short	(.L_21 - .L_20)
.L_20:
        /*004c*/ 	.word	0x00000000
        /*0050*/ 	.short	0x0004
        /*0052*/ 	.short	0x0020
        /*0054*/ 	.byte	0x00, 0xf4, 0x21, 0x00


	//----- nvinfo : EIATTR_KPARAM_INFO
	.align		4
.L_21:
        /*0058*/ 	.byte	0x04, 0x17
        /*005a*/ 	.short	(.L_23 - .L_22)
.L_22:
        /*005c*/ 	.word	0x00000000
        /*0060*/ 	.short	0x0003
        /*0062*/ 	.short	0x0018
        /*0064*/ 	.byte	0x00, 0xf4, 0x21, 0x00


	//----- nvinfo : EIATTR_KPARAM_INFO
	.align		4
.L_23:
        /*0068*/ 	.byte	0x04, 0x17
        /*006a*/ 	.short	(.L_25 - .L_24)
.L_24:
        /*006c*/ 	.word	0x00000000
        /*0070*/ 	.short	0x0002
        /*0072*/ 	.short	0x0010
        /*0074*/ 	.byte	0x00, 0xf4, 0x21, 0x00


	//----- nvinfo : EIATTR_KPARAM_INFO
	.align		4
.L_25:
        /*0078*/ 	.byte	0x04, 0x17
        /*007a*/ 	.short	(.L_27 - .L_26)
.L_26:
        /*007c*/ 	.word	0x00000000
        /*0080*/ 	.short	0x0001
        /*0082*/ 	.short	0x0008
        /*0084*/ 	.byte	0x00, 0xf4, 0x21, 0x00


	//----- nvinfo : EIATTR_KPARAM_INFO
	.align		4
.L_27:
        /*0088*/ 	.byte	0x04, 0x17
        /*008a*/ 	.short	(.L_29 - .L_28)
.L_28:
        /*008c*/ 	.word	0x00000000
        /*0090*/ 	.short	0x0000
        /*0092*/ 	.short	0x0000
        /*0094*/ 	.byte	0x00, 0xf4, 0x21, 0x00


	//----- nvinfo : EIATTR_SPARSE_MMA_MASK
	.align		4
.L_29:
        /*0098*/ 	.byte	0x03, 0x50
        /*009a*/ 	.short	0x0000


	//----- nvinfo : EIATTR_MAXREG_COUNT
	.align		4
        /*009c*/ 	.byte	0x03, 0x1b
        /*009e*/ 	.short	0x00ff


	//----- nvinfo : EIATTR_EXIT_INSTR_OFFSETS
	.align		4
        /*00a0*/ 	.byte	0x04, 0x1c
        /*00a2*/ 	.short	(.L_31 - .L_30)


	//   ....[0]....
.L_30:
        /*00a4*/ 	.word	0x00000670


	//   ....[1]....
        /*00a8*/ 	.word	0x00000690


	//----- nvinfo : EIATTR_REQNTID
	.align		4
.L_31:
        /*00ac*/ 	.byte	0x04, 0x10
        /*00ae*/ 	.short	(.L_33 - .L_32)
.L_32:
        /*00b0*/ 	.word	0x00000080
        /*00b4*/ 	.word	0x00000001
        /*00b8*/ 	.word	0x00000001


	//----- nvinfo : EIATTR_CBANK_PARAM_SIZE
	.align		4
.L_33:
        /*00bc*/ 	.byte	0x03, 0x19
        /*00be*/ 	.short	0x0040


	//----- nvinfo : EIATTR_PARAM_CBANK
	.align		4
        /*00c0*/ 	.byte	0x04, 0x0a
        /*00c2*/ 	.short	(.L_35 - .L_34)
	.align		4
.L_34:
        /*00c4*/ 	.word	index@(.nv.constant0.triton_poi_fused__native_batch_norm_legit_no_training_relu_threshold_backward_10)
        /*00c8*/ 	.short	0x0210
        /*00ca*/ 	.short	0x0040


	//----- nvinfo : EIATTR_SW_WAR
	.align		4
.L_35:
        /*00cc*/ 	.byte	0x04, 0x36
        /*00ce*/ 	.short	(.L_37 - .L_36)
.L_36:
        /*00d0*/ 	.word	0x00000008
.L_37:


//--------------------- .nv.callgraph             --------------------------
	.section	.nv.callgraph,"",@"SHT_CUDA_CALLGRAPH"
	.align	4
	.sectionentsize	8
	.align		4
        /*0000*/ 	.word	0x00000000
	.align		4
        /*0004*/ 	.word	0xffffffff
	.align		4
        /*0008*/ 	.word	0x00000000
	.align		4
        /*000c*/ 	.word	0xfffffffe
	.align		4
        /*0010*/ 	.word	0x00000000
	.align		4
        /*0014*/ 	.word	0xfffffffd
	.align		4
        /*0018*/ 	.word	0x00000000
	.align		4
        /*001c*/ 	.word	0xfffffffc


//--------------------- .nv.constant4             --------------------------
	.section	.nv.constant4,"a",@progbits
	.align	8
	.align		8
.nv.constant4:
        /*0000*/ 	.dword	_$_str
	.align		8
        /*0008*/ 	.dword	_$_str_$_2


//--------------------- .text.triton_poi_fused__native_batch_norm_legit_no_training_relu_threshold_backward_10 --------------------------
	.section	.text.triton_poi_fused__native_batch_norm_legit_no_training_relu_threshold_backward_10,"ax",@progbits
	.sectionflags	@"SHF_BARRIERS=1"
	.align	128
        .global         triton_poi_fused__native_batch_norm_legit_no_training_relu_threshold_backward_10
        .type           triton_poi_fused__native_batch_norm_legit_no_training_relu_threshold_backward_10,@function
        .size           triton_poi_fused__native_batch_norm_legit_no_training_relu_threshold_backward_10,(.L_x_1 - triton_poi_fused__native_batch_norm_legit_no_training_relu_threshold_backward_10)
        .other          triton_poi_fused__native_batch_norm_legit_no_training_relu_threshold_backward_10,@"STO_CUDA_ENTRY STV_DEFAULT"
triton_poi_fused__native_batch_norm_legit_no_training_relu_threshold_backward_10:
.text.triton_poi_fused__native_batch_norm_legit_no_training_relu_threshold_backward_10:
[----:B------:R-:W0:Y:S01]  /*0000*/  LDC R1, c[0x0][0x28] ;  /* 0x00000a00ff017b82 */ /* 0x000e220000000800 */
[----:B------:R-:W1:Y:S07]  /*0010*/  S2R R14, SR_TID.X ;  /* 0x00000000000e7919 */ /* 0x000e6e0000002100 */
[----:B------:R-:W2:Y:S01]  /*0020*/  LDC.64 R6, c[0x0][0x220] ;  /* 0x00008800ff067b82 */ /* 0x000ea20000000a00 */
[----:B------:R-:W-:Y:S01]  /*0030*/  ULDC.64 UR6, c[0x0][0x208] ;  /* 0x0000820000067ab9 */ /* 0x000fe20000000a00 */
[----:B------:R-:W3:Y:S01]  /*0040*/  S2R R15, SR_CTAID.Y ;  /* 0x00000000000f7919 */ /* 0x000ee20000002600 */
[----:B------:R-:W4:Y:S05]  /*0050*/  S2R R17, SR_CTAID.X ;  /* 0x0000000000117919 */ /* 0x000f2a0000002500 */
[----:B------:R-:W5:Y:S08]  /*0060*/  LDC.64 R10, c[0x0][0x218] ;  /* 0x00008600ff0a7b82 */ /* 0x000f700000000a00 */
[----:B------:R-:W4:Y:S08]  /*0070*/  LDC.64 R18, c[0x0][0x210] ;  /* 0x00008400ff127b82 */ /* 0x000f300000000a00 */
[----:B------:R-:W5:Y:S01]  /*0080*/  LDC.64 R12, c[0x0][0x228] ;  /* 0x00008a00ff0c7b82 */ /* 0x000f620000000a00 */
[----:B-1----:R-:W-:-:S07]  /*0090*/  IMAD.SHL.U32 R0, R14, 0x2, RZ ;  /* 0x000000020e007824 */ /* 0x002fce00078e00ff */
[----:B------:R-:W1:Y:S01]  /*00a0*/  LDC.64 R4, c[0x0][0x230] ;  /* 0x00008c00ff047b82 */ /* 0x000e620000000a00 */
[----:B------:R-:W-:-:S04]  /*00b0*/  LOP3.LUT R0, R0, 0xfe, RZ, 0xc0, !PT ;  /* 0x000000fe00007812 */ /* 0x000fc800078ec0ff */
[----:B---3--:R-:W-:-:S04]  /*00c0*/  PRMT R8, R0, 0x6540, R15 ;  /* 0x0000654000087816 */ /* 0x008fc8000000000f */
[----:B------:R-:W-:Y:S02]  /*00d0*/  SHF.R.S32.HI R3, RZ, 0x1f, R8 ;  /* 0x0000001fff037819 */ /* 0x000fe40000011408 */
[----:B------:R-:W-:Y:S02]  /*00e0*/  ISETP.GE.AND P2, PT, R8, 0x200, PT ;  /* 0x000002000800780c */ /* 0x000fe40003f46270 */
[----:B------:R-:W-:Y:S02]  /*00f0*/  LEA.HI R9, R3, R8, RZ, 0x7 ;  /* 0x0000000803097211 */ /* 0x000fe400078f38ff */
[----:B------:R-:W-:Y:S02]  /*0100*/  CS2R R2, SRZ ;  /* 0x0000000000027805 */ /* 0x000fe4000001ff00 */
[----:B------:R-:W-:-:S05]  /*0110*/  LOP3.LUT R21, R9, 0xffffff80, RZ, 0xc0, !PT ;  /* 0xffffff8009157812 */ /* 0x000fca00078ec0ff */
[----:B------:R-:W-:-:S04]  /*0120*/  IMAD.IADD R21, R8, 0x1, -R21 ;  /* 0x0000000108157824 */ /* 0x000fc800078e0a15 */
[----:B--2---:R-:W-:-:S05]  /*0130*/  IMAD.WIDE R6, R21, 0x4, R6 ;  /* 0x0000000415067825 */ /* 0x004fca00078e0206 */
[----:B------:R2:W3:Y:S01]  /*0140*/  @!P2 LDG.E.EL.64 R2, desc[UR6][R6.64] ;  /* 0x000000060602a981 */ /* 0x0004e2000c2e1b00 */
[----:B------:R-:W-:Y:S01]  /*0150*/  IMAD.SHL.U32 R9, R9, 0x40, RZ ;  /* 0x0000004009097824 */ /* 0x000fe200078e00ff */
[C---:B----4-:R-:W-:Y:S01]  /*0160*/  ISETP.GE.AND P0, PT, R17.reuse, 0x40, PT ;  /* 0x000000401100780c */ /* 0x050fe20003f06270 */
[----:B------:R-:W-:Y:S02]  /*0170*/  IMAD R16, R17, 0x80, R21 ;  /* 0x0000008011107824 */ /* 0x000fe400078e0215 */
[----:B-----5:R-:W-:Y:S01]  /*0180*/  IMAD.WIDE R10, R21, 0x4, R10 ;  /* 0x00000004150a7825 */ /* 0x020fe200078e020a */
[----:B------:R-:W-:Y:S02]  /*0190*/  LOP3.LUT R9, R9, 0xffffe000, RZ, 0xc0, !PT ;  /* 0xffffe00009097812 */ /* 0x000fe400078ec0ff */
[----:B------:R-:W-:Y:S01]  /*01a0*/  ISETP.LT.AND P1, PT, R8, 0x200, !P0 ;  /* 0x000002000800780c */ /* 0x000fe20004721270 */
[----:B0-----:R-:W-:Y:S01]  /*01b0*/  IMAD.WIDE R12, R21, 0x4, R12 ;  /* 0x00000004150c7825 */ /* 0x001fe200078e020c */
[----:B--2---:R-:W-:-:S03]  /*01c0*/  CS2R R6, SRZ ;  /* 0x0000000000067805 */ /* 0x004fc6000001ff00 */
[----:B------:R-:W-:Y:S01]  /*01d0*/  IMAD.IADD R16, R16, 0x1, R9 ;  /* 0x0000000110107824 */ /* 0x000fe200078e0209 */
[----:B------:R-:W-:Y:S01]  /*01e0*/  CS2R R8, SRZ ;  /* 0x0000000000087805 */ /* 0x000fe2000001ff00 */
[----:B-1----:R-:W-:Y:S01]  /*01f0*/  IMAD.WIDE R22, R21, 0x4, R4 ;  /* 0x0000000415167825 */ /* 0x002fe200078e0204 */
[----:B------:R0:W2:Y:S03]  /*0200*/  @!P2 LDG.E.EL.64 R6, desc[UR6][R10.64] ;  /* 0x000000060a06a981 */ /* 0x0000a6000c2e1b00 */
[----:B------:R-:W-:Y:S01]  /*0210*/  IMAD.WIDE R18, R16, 0x4, R18 ;  /* 0x0000000410127825 */ /* 0x000fe200078e0212 */
[----:B------:R-:W-:Y:S02]  /*0220*/  CS2R R4, SRZ ;  /* 0x0000000000047805 */ /* 0x000fe4000001ff00 */
[----:B------:R-:W-:Y:S02]  /*0230*/  CS2R R20, SRZ ;  /* 0x0000000000147805 */ /* 0x000fe4000001ff00 */
[----:B------:R-:W2:Y:S04]  /*0240*/  @P1 LDG.E.EL.64 R8, desc[UR6][R18.64] ;  /* 0x0000000612081981 */ /* 0x000ea8000c2e1b00 */
[----:B------:R-:W4:Y:S04]  /*0250*/  @!P2 LDG.E.EL.64 R4, desc[UR6][R12.64] ;  /* 0x000000060c04a981 */ /* 0x000f28000c2e1b00 */
[----:B------:R-:W4:Y:S01]  /*0260*/  @!P2 LDG.E.EL.64 R20, desc[UR6][R22.64] ;  /* 0x000000061614a981 */ /* 0x000f22000c2e1b00 */
[----:B0-----:R-:W-:Y:S01]  /*0270*/  IMAD.MOV.U32 R11, RZ, RZ, 0x3e800000 ;  /* 0x3e800000ff0b7424 */ /* 0x001fe200078e00ff */
[----:B------:R-:W0:Y:S01]  /*0280*/  S2UR UR5, SR_CgaCtaId ;  /* 0x00000000000579c3 */ /* 0x000e220000008800 */
[----:B------:R-:W-:-:S02]  /*0290*/  UMOV UR4, 0x400 ;  /* 0x0000040000047882 */ /* 0x000fc40000000000 */
[----:B0-----:R-:W-:Y:S01]  /*02a0*/  UPRMT UR4, UR5, 0x654, UR4 ;  /* 0x0000065405047896 */ /* 0x001fe20008000004 */
[----:B------:R-:W-:Y:S01]  /*02b0*/  LOP3.LUT R14, R14, 0x7f, RZ, 0xc0, !PT ;  /* 0x0000007f0e0e7812 */ /* 0x000fe200078ec0ff */
[----:B---3--:R-:W-:Y:S01]  /*02c0*/  FADD R2, R2, 9.9999997473787516356e-06 ;  /* 0x3727c5ac02027421 */ /* 0x008fe20000000000 */
[----:B------:R-:W-:-:S03]  /*02d0*/  FADD R3, R3, 9.9999997473787516356e-06 ;  /* 0x3727c5ac03037421 */ /* 0x000fc60000000000 */
[----:B------:R-:W0:Y:S08]  /*02e0*/  MUFU.SQRT R24, R2 ;  /* 0x0000000200187308 */ /* 0x000e300000002000 */
[----:B------:R-:W1:Y:S01]  /*02f0*/  MUFU.SQRT R10, R3 ;  /* 0x00000003000a7308 */ /* 0x000e620000002000 */
[C---:B0-----:R-:W-:Y:S02]  /*0300*/  FSETP.GT.AND P2, PT, R24.reuse, 8.50705917302346158658e+37, PT ;  /* 0x7e8000001800780b */ /* 0x041fe40003f44000 */
[----:B------:R-:W-:-:S02]  /*0310*/  FSETP.GEU.AND P4, PT, R24, 1.175494350822287508e-38, PT ;  /* 0x008000001800780b */ /* 0x000fc40003f8e000 */
[C---:B-1----:R-:W-:Y:S02]  /*0320*/  FSETP.GT.AND P3, PT, R10.reuse, 8.50705917302346158658e+37, PT ;  /* 0x7e8000000a00780b */ /* 0x042fe40003f64000 */
[----:B------:R-:W-:-:S07]  /*0330*/  FSETP.GEU.AND P5, PT, R10, 1.175494350822287508e-38, PT ;  /* 0x008000000a00780b */ /* 0x000fce0003fae000 */
[----:B------:R-:W-:-:S04]  /*0340*/  @P2 FMUL R24, R24, 0.25 ;  /* 0x3e80000018182820 */ /* 0x000fc80000400000 */
[----:B------:R-:W-:Y:S01]  /*0350*/  @!P4 FMUL R24, R24, 16777216 ;  /* 0x4b8000001818c820 */ /* 0x000fe20000400000 */
[----:B------:R-:W-:-:S04]  /*0360*/  @P3 FMUL R10, R10, 0.25 ;  /* 0x3e8000000a0a3820 */ /* 0x000fc80000400000 */
[----:B------:R-:W-:Y:S01]  /*0370*/  @!P5 FMUL R10, R10, 16777216 ;  /* 0x4b8000000a0ad820 */ /* 0x000fe20000400000 */
[----:B------:R-:W0:Y:S01]  /*0380*/  MUFU.RCP R24, R24 ;  /* 0x0000001800187308 */ /* 0x000e220000001000 */
[----:B------:R-:W-:-:S07]  /*0390*/  FSEL R3, R11, 1, P2 ;  /* 0x3f8000000b037808 */ /* 0x000fce0001000000 */
[----:B------:R-:W1:Y:S01]  /*03a0*/  MUFU.RCP R10, R10 ;  /* 0x0000000a000a7308 */ /* 0x000e620000001000 */
[----:B------:R-:W-:Y:S01]  /*03b0*/  FSEL R11, R11, 1, P3 ;  /* 0x3f8000000b0b7808 */ /* 0x000fe20001800000 */
[----:B------:R-:W-:-:S04]  /*03c0*/  @!P4 FMUL R3, R3, 16777216 ;  /* 0x4b8000000303c820 */ /* 0x000fc80000400000 */
[----:B------:R-:W-:Y:S01]  /*03d0*/  @!P5 FMUL R11, R11, 16777216 ;  /* 0x4b8000000b0bd820 */ /* 0x000fe20000400000 */
[----:B0-----:R-:W-:Y:S01]  /*03e0*/  FMUL R3, R24, R3 ;  /* 0x0000000318037220 */ /* 0x001fe20000400000 */
[----:B--2---:R-:W-:Y:S01]  /*03f0*/  FADD R6, -R6, R8 ;  /* 0x0000000806067221 */ /* 0x004fe20000000100 */
[----:B------:R-:W-:Y:S01]  /*0400*/  FADD R2, -R7, R9 ;  /* 0x0000000907027221 */ /* 0x000fe20000000100 */
[----:B-1----:R-:W-:Y:S02]  /*0410*/  FMUL R11, R10, R11 ;  /* 0x0000000b0a0b7220 */ /* 0x002fe40000400000 */
[----:B------:R-:W-:Y:S02]  /*0420*/  FMUL R3, R3, R6 ;  /* 0x0000000603037220 */ /* 0x000fe40000400000 */
[----:B------:R-:W-:Y:S02]  /*0430*/  FMUL R2, R11, R2 ;  /* 0x000000020b027220 */ /* 0x000fe40000400000 */
[----:B----4-:R-:W-:-:S02]  /*0440*/  FFMA R3, R3, R4, R20 ;  /* 0x0000000403037223 */ /* 0x010fc40000000014 */
[----:B------:R-:W-:-:S03]  /*0450*/  FFMA R5, R2, R5, R21 ;  /* 0x0000000502057223 */ /* 0x000fc60000000015 */
[----:B------:R-:W-:Y:S02]  /*0460*/  FSETP.GEU.AND P2, PT, R3, RZ, PT ;  /* 0x000000ff0300720b */ /* 0x000fe40003f4e000 */
[----:B------:R-:W-:Y:S02]  /*0470*/  FSETP.GEU.AND P3, PT, R5, RZ, PT ;  /* 0x000000ff0500720b */ /* 0x000fe40003f6e000 */
[----:B------:R-:W-:Y:S02]  /*0480*/  LEA R4, R0, UR4, 0x3 ;  /* 0x0000000400047c11 */ /* 0x000fe4000f8e18ff */
[----:B------:R-:W-:Y:S02]  /*0490*/  FSEL R11, R3, RZ, P2 ;  /* 0x000000ff030b7208 */ /* 0x000fe40001000000 */
[----:B------:R-:W-:-:S03]  /*04a0*/  FSEL R9, R5, RZ, P3 ;  /* 0x000000ff05097208 */ /* 0x000fc60001800000 */
[----:B------:R-:W-:Y:S04]  /*04b0*/  STS [R4], R11 ;  /* 0x0000000b04007388 */ /* 0x000fe80000000800 */
[----:B------:R0:W-:Y:S01]  /*04c0*/  STS [R4+0x8], R9 ;  /* 0x0000080904007388 */ /* 0x0001e20000000800 */
[C---:B------:R-:W-:Y:S02]  /*04d0*/  LOP3.LUT R2, R14.reuse, 0x80, RZ, 0xfc, !PT ;  /* 0x000000800e027812 */ /* 0x040fe400078efcff */
[----:B------:R-:W-:Y:S01]  /*04e0*/  LEA R6, R14, UR4, 0x3 ;  /* 0x000000040e067c11 */ /* 0x000fe2000f8e18ff */
[----:B------:R-:W-:Y:S01]  /*04f0*/  BAR.SYNC.DEFER_BLOCKING 0x0 ;  /* 0x0000000000007b1d */ /* 0x000fe20000010000 */
[----:B------:R-:W-:-:S07]  /*0500*/  LEA R7, R2, UR4, 0x3 ;  /* 0x0000000402077c11 */ /* 0x000fce000f8e18ff */
[----:B------:R-:W0:Y:S01]  /*0510*/  LDC.64 R2, c[0x0][0x238] ;  /* 0x00008e00ff027b82 */ /* 0x000e220000000a00 */
[----:B------:R-:W-:Y:S01]  /*0520*/  IMAD.SHL.U32 R0, R15, 0x100, RZ ;  /* 0x000001000f007824 */ /* 0x000fe200078e00ff */
[----:B------:R-:W-:Y:S01]  /*0530*/  FSETP.GTU.AND P4, PT, R11, RZ, PT ;  /* 0x000000ff0b00720b */ /* 0x000fe20003f8c000 */
[----:B------:R-:W-:Y:S01]  /*0540*/  ULDC.64 UR4, c[0x0][0x240] ;  /* 0x0000900000047ab9 */ /* 0x000fe20000000a00 */
[----:B------:R-:W1:Y:S04]  /*0550*/  LDS R13, [R6] ;  /* 0x00000000060d7984 */ /* 0x000e680000000800 */
[----:B------:R2:W3:Y:S01]  /*0560*/  LDS R19, [R7] ;  /* 0x0000000007137984 */ /* 0x0004e20000000800 */
[----:B------:R-:W-:Y:S02]  /*0570*/  LOP3.LUT R0, R0, 0x80, R14, 0xfe, !PT ;  /* 0x0000008000007812 */ /* 0x000fe400078efe0e */
[----:B------:R-:W-:-:S02]  /*0580*/  PRMT R14, R14, 0x6540, R15 ;  /* 0x000065400e0e7816 */ /* 0x000fc4000000000f */
[----:B------:R-:W-:Y:S02]  /*0590*/  ISETP.LT.AND P2, PT, R0, 0x200, !P0 ;  /* 0x000002000000780c */ /* 0x000fe40004741270 */
[C---:B------:R-:W-:Y:S01]  /*05a0*/  ISETP.LT.AND P0, PT, R14.reuse, 0x200, !P0 ;  /* 0x000002000e00780c */ /* 0x040fe20004701270 */
[--C-:B------:R-:W-:Y:S01]  /*05b0*/  IMAD R5, R14, 0x40, R17.reuse ;  /* 0x000000400e057824 */ /* 0x100fe200078e0211 */
[----:B------:R-:W-:Y:S01]  /*05c0*/  FSETP.GTU.AND P3, PT, R9, RZ, PT ;  /* 0x000000ff0900720b */ /* 0x000fe20003f6c000 */
[----:B------:R-:W-:Y:S01]  /*05d0*/  IMAD R17, R0, 0x40, R17 ;  /* 0x0000004000117824 */ /* 0x000fe200078e0211 */
[----:B------:R-:W-:Y:S01]  /*05e0*/  SEL R0, RZ, 0x1, P4 ;  /* 0x00000001ff007807 */ /* 0x000fe20002000000 */
[--C-:B0-----:R-:W-:Y:S01]  /*05f0*/  IMAD.WIDE R4, R5, 0x4, R2.reuse ;  /* 0x0000000405047825 */ /* 0x101fe200078e0202 */
[----:B--2---:R-:W-:Y:S02]  /*0600*/  SEL R7, RZ, 0x100, P3 ;  /* 0x00000100ff077807 */ /* 0x004fe40001800000 */
[----:B------:R-:W-:Y:S01]  /*0610*/  IADD3 R6, P3, R16, UR4, RZ ;  /* 0x0000000410067c10 */ /* 0x000fe2000ff7e0ff */
[----:B------:R-:W-:-:S04]  /*0620*/  IMAD.WIDE R2, R17, 0x4, R2 ;  /* 0x0000000411027825 */ /* 0x000fc800078e0202 */
[----:B------:R-:W-:Y:S01]  /*0630*/  IMAD.IADD R9, R0, 0x1, R7 ;  /* 0x0000000100097824 */ /* 0x000fe200078e0207 */
[----:B------:R-:W-:Y:S01]  /*0640*/  LEA.HI.X.SX32 R7, R16, UR5, 0x1, P3 ;  /* 0x0000000510077c11 */ /* 0x000fe200098f0eff */
[----:B-1----:R0:W-:Y:S04]  /*0650*/  @P0 STG.E desc[UR6][R4.64], R13 ;  /* 0x0000000d04000986 */ /* 0x0021e8000c101906 */
[----:B---3--:R0:W-:Y:S02]  /*0660*/  @P2 STG.E desc[UR6][R2.64], R19 ;  /* 0x0000001302002986 */ /* 0x0081e4000c101906 */
[----:B0-----:R-:W-:Y:S05]  /*0670*/  @!P1 EXIT ;  /* 0x000000000000994d */ /* 0x001fea0003800000 */
[----:B------:R-:W-:Y:S01]  /*0680*/  STG.E.U16 desc[UR6][R6.64], R9 ;  /* 0x0000000906007986 */ /* 0x000fe2000c101506 */
[----:B------:R-:W-:Y:S05]  /*0690*/  EXIT ;  /* 0x000000000000794d */ /* 0x000fea0003800000 */
.L_x_0:
[----:B------:R-:W-:-:S00]  /*06a0*/  BRA `(.L_x_0) ;  /* 0xfffffffc00fc7947 */ /* 0x000fc0000383ffff */
[----:B------:R-:W-:-:S00]  /*06b0*/  NOP ;  /* 0x0000000000007918 */ /* 0x000fc00000000000 */
        /* <DEDUP_REMOVED lines=12> */
.L_x_1:


//--------------------- .nv.global.init           --------------------------
	.section	.nv.global.init,"aw",@progbits
.nv.global.init:
	.type		_$_str,@object
	.size		_$_str,(_$_str_$_2 - _$_str)
_$_str:
        /*0000*/ 	.byte	0x5f, 0x5f, 0x43, 0x55, 0x44, 0x41, 0x5f, 0x46, 0x54, 0x5a, 0x00
	.type		_$_str_$_2,@object
	.size		_$_str_$_2,(.L_1 - _$_str_$_2)
_$_str_$_2:
        /*000b*/ 	.byte	0x5f, 0x5f, 0x43, 0x55, 0x44, 0x41, 0x5f, 0x50, 0x52, 0x45, 0x43, 0x5f, 0x53, 0x51, 0x52, 0x54
        /*001b*/ 	.byte	0x00
.L_1:


//--------------------- .nv.shared.triton_poi_fused__native_batch_norm_legit_no_training_relu_threshold_backward_10 --------------------------
	.section	.nv.shared.triton_poi_fused__native_batch_norm_legit_no_training_relu_threshold_backward_10,"aw",@nobits
	.sectionflags	@""
	.align	16
	.zero		1024


//--------------------- .nv.constant0.triton_poi_fused__native_batch_norm_legit_no_training_relu_threshold_backward_10 --------------------------
	.section	.nv.constant0.triton_poi_fused__native_batch_norm_legit_no_training_relu_threshold_backward_10,"a",@progbits
	.sectionflags	@""
	.align	4
.nv.constant0.triton_poi_fused__native_batch_norm_legit_no_training_relu_threshold_backward_10:
	.zero		592
